//
// Generated by NVIDIA NVVM Compiler
//
// Compiler Build ID: CL-36424714
// Cuda compilation tools, release 13.0, V13.0.88
// Based on NVVM 20.0.0
//

.version 9.0
.target sm_100
.address_size 64

	// .globl	maxpool_backward

.visible .entry maxpool_backward(
	.param .u64 .ptr .align 1 maxpool_backward_param_0,
	.param .u64 .ptr .align 1 maxpool_backward_param_1,
	.param .u64 .ptr .align 1 maxpool_backward_param_2,
	.param .u32 maxpool_backward_param_3,
	.param .u32 maxpool_backward_param_4,
	.param .u32 maxpool_backward_param_5,
	.param .u32 maxpool_backward_param_6,
	.param .u32 maxpool_backward_param_7
)
{
	.reg .pred 	%p<6>;
	.reg .b32 	%r<22>;
	.reg .b32 	%f<3>;
	.reg .b64 	%rd<12>;

	ld.param.u64 	%rd1, [maxpool_backward_param_0];
	ld.param.u64 	%rd2, [maxpool_backward_param_1];
	ld.param.u64 	%rd3, [maxpool_backward_param_2];
	ld.param.u32 	%r4, [maxpool_backward_param_3];
	ld.param.u32 	%r5, [maxpool_backward_param_4];
	ld.param.u32 	%r8, [maxpool_backward_param_5];
	ld.param.u32 	%r7, [maxpool_backward_param_6];
	ld.param.u32 	%r9, [maxpool_backward_param_7];
	mov.u32 	%r10, %ctaid.x;
	mov.u32 	%r11, %ntid.x;
	mov.u32 	%r12, %tid.x;
	mad.lo.s32 	%r1, %r10, %r11, %r12;
	mov.u32 	%r13, %ctaid.y;
	mov.u32 	%r14, %ntid.y;
	mov.u32 	%r15, %tid.y;
	mad.lo.s32 	%r16, %r13, %r14, %r15;
	mov.u32 	%r3, %ctaid.z;
	setp.ge.s32 	%p1, %r1, %r7;
	setp.ge.s32 	%p2, %r16, %r8;
	or.pred  	%p3, %p1, %p2;
	setp.ge.s32 	%p4, %r3, %r9;
	or.pred  	%p5, %p3, %p4;
	@%p5 bra 	$L__BB0_2;
	cvta.to.global.u64 	%rd4, %rd2;
	cvta.to.global.u64 	%rd5, %rd1;
	cvta.to.global.u64 	%rd6, %rd3;
	mad.lo.s32 	%r17, %r8, %r3, %r16;
	mad.lo.s32 	%r18, %r17, %r7, %r1;
	mul.wide.s32 	%rd7, %r18, 4;
	add.s64 	%rd8, %rd4, %rd7;
	ld.global.u32 	%r19, [%rd8];
	mul.lo.s32 	%r20, %r4, %r3;
	mad.lo.s32 	%r21, %r20, %r5, %r19;
	mul.wide.s32 	%rd9, %r21, 4;
	add.s64 	%rd10, %rd6, %rd9;
	add.s64 	%rd11, %rd5, %rd7;
	ld.global.f32 	%f1, [%rd11];
	atom.global.add.f32 	%f2, [%rd10], %f1;
$L__BB0_2:
	ret;

}


// ===== COMPILED SASS (sm_100) =====

	.target	sm_100

	.elftype	@"ET_EXEC"


//--------------------- .note.nv.tkinfo           --------------------------
	.section	.note.nv.tkinfo,"",@"SHT_NOTE"
	.sectionflags	@"SHF_NOTE_NV_TKINFO"
	.tkinfo
        /*0018*/ 	.word	0x00000002
        /*0030*/ 	.string	""
        /*0030*/ 	.string	"ptxas"
        /*0030*/ 	.string	"Cuda compilation tools, release 13.0, V13.0.88"
        /*0030*/ 	.string	"Build cuda_13.0.r13.0/compiler.36424714_0"
        /*0030*/ 	.string	"-arch sm_100 -m 64 "



//--------------------- .note.nv.cuinfo           --------------------------
	.section	.note.nv.cuinfo,"",@"SHT_NOTE"
	.sectionflags	@"SHF_NOTE_NV_CUINFO"
        /*0018*/ 	.short	0x0002
        /*001a*/ 	.short	0x0064
        /*001c*/ 	.short	0x0082
	.zero		2


//--------------------- .nv.info                  --------------------------
	.section	.nv.info,"",@"SHT_CUDA_INFO"
	.align	4


	//----- nvinfo : EIATTR_REGCOUNT
	.align		4
        /*0000*/ 	.byte	0x04, 0x2f
        /*0002*/ 	.short	(.L_1 - .L_0)
	.align		4
.L_0:
        /*0004*/ 	.word	index@(maxpool_backward)
        /*0008*/ 	.word	0x0000000c


	//----- nvinfo : EIATTR_FRAME_SIZE
	.align		4
.L_1:
        /*000c*/ 	.byte	0x04, 0x11
        /*000e*/ 	.short	(.L_3 - .L_2)
	.align		4
.L_2:
        /*0010*/ 	.word	index@(maxpool_backward)
        /*0014*/ 	.word	0x00000000


	//----- nvinfo : EIATTR_MIN_STACK_SIZE
	.align		4
.L_3:
        /*0018*/ 	.byte	0x04, 0x12
        /*001a*/ 	.short	(.L_5 - .L_4)
	.align		4
.L_4:
        /*001c*/ 	.word	index@(maxpool_backward)
        /*0020*/ 	.word	0x00000000
.L_5:


//--------------------- .nv.compat                --------------------------
	.section	.nv.compat,"",@"SHT_CUDA_COMPAT_INFO"
	.align	4
        /*0000*/ 	.byte	0x02, 0x09, 0x00, 0x00, 0x02, 0x02, 0x01, 0x00, 0x02, 0x05, 0x05, 0x00, 0x03, 0x07, 0x01, 0x01
        /*0010*/ 	.byte	0x02, 0x03, 0x00, 0x00, 0x02, 0x06, 0x01, 0x00, 0x04, 0x0b, 0x08, 0x00, 0x09, 0x00, 0x00, 0x00
        /*0020*/ 	.byte	0x00, 0x00, 0x00, 0x00


//--------------------- .nv.info.maxpool_backward --------------------------
	.section	.nv.info.maxpool_backward,"",@"SHT_CUDA_INFO"
	.sectionflags	@""
	.align	4


	//----- nvinfo : EIATTR_CUDA_API_VERSION
	.align		4
        /*0000*/ 	.byte	0x04, 0x37
        /*0002*/ 	.short	(.L_7 - .L_6)
.L_6:
        /*0004*/ 	.word	0x00000082


	//----- nvinfo : EIATTR_KPARAM_INFO
	.align		4
.L_7:
        /*0008*/ 	.byte	0x04, 0x17
        /*000a*/ 	.short	(.L_9 - .L_8)
.L_8:
        /*000c*/ 	.word	0x00000000
        /*0010*/ 	.short	0x0007
        /*0012*/ 	.short	0x0028
        /*0014*/ 	.byte	0x00, 0xf0, 0x11, 0x00


	//----- nvinfo : EIATTR_KPARAM_INFO
	.align		4
.L_9:
        /*0018*/ 	.byte	0x04, 0x17
        /*001a*/ 	.short	(.L_11 - .L_10)
.L_10:
        /*001c*/ 	.word	0x00000000
        /*0020*/ 	.short	0x0006
        /*0022*/ 	.short	0x0024
        /*0024*/ 	.byte	0x00, 0xf0, 0x11, 0x00


	//----- nvinfo : EIATTR_KPARAM_INFO
	.align		4
.L_11:
        /*0028*/ 	.byte	0x04, 0x17
        /*002a*/ 	.short	(.L_13 - .L_12)
.L_12:
        /*002c*/ 	.word	0x00000000
        /*0030*/ 	.short	0x0005
        /*0032*/ 	.short	0x0020
        /*0034*/ 	.byte	0x00, 0xf0, 0x11, 0x00


	//----- nvinfo : EIATTR_KPARAM_INFO
	.align		4
.L_13:
        /*0038*/ 	.byte	0x04, 0x17
        /*003a*/ 	.short	(.L_15 - .L_14)
.L_14:
        /*003c*/ 	.word	0x00000000
        /*0040*/ 	.short	0x0004
        /*0042*/ 	.short	0x001c
        /*0044*/ 	.byte	0x00, 0xf0, 0x11, 0x00


	//----- nvinfo : EIATTR_KPARAM_INFO
	.align		4
.L_15:
        /*0048*/ 	.byte	0x04, 0x17
        /*004a*/ 	.short	(.L_17 - .L_16)
.L_16:
        /*004c*/ 	.word	0x00000000
        /*0050*/ 	.short	0x0003
        /*0052*/ 	.short	0x0018
        /*0054*/ 	.byte	0x00, 0xf0, 0x11, 0x00


	//----- nvinfo : EIATTR_KPARAM_INFO
	.align		4
.L_17:
        /*0058*/ 	.byte	0x04, 0x17
        /*005a*/ 	.short	(.L_19 - .L_18)
.L_18:
        /*005c*/ 	.word	0x00000000
        /*0060*/ 	.short	0x0002
        /*0062*/ 	.short	0x0010
        /*0064*/ 	.byte	0x00, 0xf5, 0x21, 0x00


	//----- nvinfo : EIATTR_KPARAM_INFO
	.align		4
.L_19:
        /*0068*/ 	.byte	0x04, 0x17
        /*006a*/ 	.short	(.L_21 - .L_20)
.L_20:
        /*006c*/ 	.word	0x00000000
        /*0070*/ 	.short	0x0001
        /*0072*/ 	.short	0x0008
        /*0074*/ 	.byte	0x00, 0xf5, 0x21, 0x00


	//----- nvinfo : EIATTR_KPARAM_INFO
	.align		4
.L_21:
        /*0078*/ 	.byte	0x04, 0x17
        /*007a*/ 	.short	(.L_23 - .L_22)
.L_22:
        /*007c*/ 	.word	0x00000000
        /*0080*/ 	.short	0x0000
        /*0082*/ 	.short	0x0000
        /*0084*/ 	.byte	0x00, 0xf5, 0x21, 0x00


	//----- nvinfo : EIATTR_SPARSE_MMA_MASK
	.align		4
.L_23:
        /*0088*/ 	.byte	0x03, 0x50
        /*008a*/ 	.short	0x0000


	//----- nvinfo : EIATTR_MAXREG_COUNT
	.align		4
        /*008c*/ 	.byte	0x03, 0x1b
        /*008e*/ 	.short	0x00ff


	//----- nvinfo : EIATTR_MERCURY_ISA_VERSION
	.align		4
        /*0090*/ 	.byte	0x03, 0x5f
        /*0092*/ 	.short	0x0101


	//----- nvinfo : EIATTR_VRC_CTA_INIT_COUNT
	.align		4
        /*0094*/ 	.byte	0x02, 0x4a
	.zero		1
	.zero		1


	//----- nvinfo : EIATTR_EXIT_INSTR_OFFSETS
	.align		4
        /*0098*/ 	.byte	0x04, 0x1c
        /*009a*/ 	.short	(.L_25 - .L_24)


	//   ....[0]....
.L_24:
        /*009c*/ 	.word	0x000000f0


	//   ....[1]....
        /*00a0*/ 	.word	0x000001f0


	//----- nvinfo : EIATTR_CBANK_PARAM_SIZE
	.align		4
.L_25:
        /*00a4*/ 	.byte	0x03, 0x19
        /*00a6*/ 	.short	0x002c


	//----- nvinfo : EIATTR_PARAM_CBANK
	.align		4
        /*00a8*/ 	.byte	0x04, 0x0a
        /*00aa*/ 	.short	(.L_27 - .L_26)
	.align		4
.L_26:
        /*00ac*/ 	.word	index@(.nv.constant0.maxpool_backward)
        /*00b0*/ 	.short	0x0380
        /*00b2*/ 	.short	0x002c


	//----- nvinfo : EIATTR_SW_WAR
	.align		4
.L_27:
        /*00b4*/ 	.byte	0x04, 0x36
        /*00b6*/ 	.short	(.L_29 - .L_28)
.L_28:
        /*00b8*/ 	.word	0x00000008
.L_29:


//--------------------- .nv.callgraph             --------------------------
	.section	.nv.callgraph,"",@"SHT_CUDA_CALLGRAPH"
	.align	4
	.sectionentsize	8
	.align		4
        /*0000*/ 	.word	0x00000000
	.align		4
        /*0004*/ 	.word	0xffffffff
	.align		4
        /*0008*/ 	.word	0x00000000
	.align		4
        /*000c*/ 	.word	0xfffffffe
	.align		4
        /*0010*/ 	.word	0x00000000
	.align		4
        /*0014*/ 	.word	0xfffffffd
	.align		4
        /*0018*/ 	.word	0x00000000
	.align		4
        /*001c*/ 	.word	0xfffffffc


//--------------------- .text.maxpool_backward    --------------------------
	.section	.text.maxpool_backward,"ax",@progbits
	.align	128
        .global         maxpool_backward
        .type           maxpool_backward,@function
        .size           maxpool_backward,(.L_x_1 - maxpool_backward)
        .other          maxpool_backward,@"STO_CUDA_ENTRY STV_DEFAULT"
maxpool_backward:
.text.maxpool_backward:
[----:B------:R-:W-:Y:S01]  /*0000*/  LDC R1, c[0x0][0x37c] ;  /* 0x0000df00ff017b82 */ /* 0x000fe20000000800 */
[----:B------:R-:W0:Y:S07]  /*0010*/  S2R R2, SR_TID.Y ;  /* 0x0000000000027919 */ /* 0x000e2e0000002200 */
[----:B------:R-:W1:Y:S01]  /*0020*/  LDC R0, c[0x0][0x360] ;  /* 0x0000d800ff007b82 */ /* 0x000e620000000800 */
[----:B------:R-:W1:Y:S07]  /*0030*/  S2R R3, SR_TID.X ;  /* 0x0000000000037919 */ /* 0x000e6e0000002100 */
[----:B------:R-:W0:Y:S08]  /*0040*/  S2UR UR5, SR_CTAID.Y ;  /* 0x00000000000579c3 */ /* 0x000e300000002600 */
[----:B------:R-:W0:Y:S08]  /*0050*/  LDC R5, c[0x0][0x364] ;  /* 0x0000d900ff057b82 */ /* 0x000e300000000800 */
[----:B------:R-:W1:Y:S08]  /*0060*/  S2UR UR4, SR_CTAID.X ;  /* 0x00000000000479c3 */ /* 0x000e700000002500 */
[----:B------:R-:W2:Y:S08]  /*0070*/  LDC.64 R8, c[0x0][0x3a0] ;  /* 0x0000e800ff087b82 */ /* 0x000eb00000000a00 */
[----:B------:R-:W3:Y:S01]  /*0080*/  S2UR UR6, SR_CTAID.Z ;  /* 0x00000000000679c3 */ /* 0x000ee20000002700 */
[----:B0-----:R-:W-:-:S07]  /*0090*/  IMAD R5, R5, UR5, R2 ;  /* 0x0000000505057c24 */ /* 0x001fce000f8e0202 */
[----:B------:R-:W3:Y:S01]  /*00a0*/  LDC R4, c[0x0][0x3a8] ;  /* 0x0000ea00ff047b82 */ /* 0x000ee20000000800 */
[----:B-1----:R-:W-:Y:S01]  /*00b0*/  IMAD R0, R0, UR4, R3 ;  /* 0x0000000400007c24 */ /* 0x002fe2000f8e0203 */
[----:B--2---:R-:W-:-:S04]  /*00c0*/  ISETP.GE.AND P0, PT, R5, R8, PT ;  /* 0x000000080500720c */ /* 0x004fc80003f06270 */
[----:B------:R-:W-:-:S04]  /*00d0*/  ISETP.GE.OR P0, PT, R0, R9, P0 ;  /* 0x000000090000720c */ /* 0x000fc80000706670 */
[----:B---3--:R-:W-:-:S13]  /*00e0*/  ISETP.LE.OR P0, PT, R4, UR6, P0 ;  /* 0x0000000604007c0c */ /* 0x008fda0008703670 */
[----:B------:R-:W-:Y:S05]  /*00f0*/  @P0 EXIT ;  /* 0x000000000000094d */ /* 0x000fea0003800000 */
[----:B------:R-:W0:Y:S01]  /*0100*/  LDC.64 R2, c[0x0][0x388] ;  /* 0x0000e200ff027b82 */ /* 0x000e220000000a00 */
[----:B------:R-:W1:Y:S01]  /*0110*/  LDCU.64 UR4, c[0x0][0x358] ;  /* 0x00006b00ff0477ac */ /* 0x000e620008000a00 */
[----:B------:R-:W-:-:S04]  /*0120*/  IMAD R5, R8, UR6, R5 ;  /* 0x0000000608057c24 */ /* 0x000fc8000f8e0205 */
[----:B------:R-:W-:Y:S02]  /*0130*/  IMAD R5, R5, R9, R0 ;  /* 0x0000000905057224 */ /* 0x000fe400078e0200 */
[----:B------:R-:W2:Y:S08]  /*0140*/  LDC.64 R6, c[0x0][0x380] ;  /* 0x0000e000ff067b82 */ /* 0x000eb00000000a00 */
[----:B------:R-:W3:Y:S01]  /*0150*/  LDC.64 R8, c[0x0][0x398] ;  /* 0x0000e600ff087b82 */ /* 0x000ee20000000a00 */
[----:B0-----:R-:W-:-:S06]  /*0160*/  IMAD.WIDE R2, R5, 0x4, R2 ;  /* 0x0000000405027825 */ /* 0x001fcc00078e0202 */
[----:B-1----:R-:W4:Y:S01]  /*0170*/  LDG.E R2, desc[UR4][R2.64] ;  /* 0x0000000402027981 */ /* 0x002f22000c1e1900 */
[----:B--2---:R-:W-:Y:S02]  /*0180*/  IMAD.WIDE R6, R5, 0x4, R6 ;  /* 0x0000000405067825 */ /* 0x004fe400078e0206 */
[----:B------:R-:W0:Y:S04]  /*0190*/  LDC.64 R4, c[0x0][0x390] ;  /* 0x0000e400ff047b82 */ /* 0x000e280000000a00 */
[----:B------:R-:W2:Y:S01]  /*01a0*/  LDG.E R7, desc[UR4][R6.64] ;  /* 0x0000000406077981 */ /* 0x000ea2000c1e1900 */
[----:B---3--:R-:W-:-:S04]  /*01b0*/  IMAD R0, R8, UR6, RZ ;  /* 0x0000000608007c24 */ /* 0x008fc8000f8e02ff */
[----:B----4-:R-:W-:-:S04]  /*01c0*/  IMAD R9, R0, R9, R2 ;  /* 0x0000000900097224 */ /* 0x010fc800078e0202 */
[----:B0-----:R-:W-:-:S05]  /*01d0*/  IMAD.WIDE R4, R9, 0x4, R4 ;  /* 0x0000000409047825 */ /* 0x001fca00078e0204 */
[----:B--2---:R-:W-:Y:S01]  /*01e0*/  REDG.E.ADD.F32.FTZ.RN.STRONG.GPU desc[UR4][R4.64], R7 ;  /* 0x00000007040079a6 */ /* 0x004fe2000c12f304 */
[----:B------:R-:W-:Y:S05]  /*01f0*/  EXIT ;  /* 0x000000000000794d */ /* 0x000fea0003800000 */
.L_x_0:
[----:B------:R-:W-:-:S00]  /*0200*/  BRA `(.L_x_0) ;  /* 0xfffffffc00fc7947 */ /* 0x000fc0000383ffff */
[----:B------:R-:W-:-:S00]  /*0210*/  NOP ;  /* 0x0000000000007918 */ /* 0x000fc00000000000 */
        /* <DEDUP_REMOVED lines=14> */
.L_x_1:


//--------------------- .nv.shared.reserved.0     --------------------------
	.section	.nv.shared.reserved.0,"aw",@nobits
	.weak		__nv_reservedSMEM_offset_0_alias
	.size		__nv_reservedSMEM_offset_0_alias, 0, 64
	.other		__nv_reservedSMEM_offset_0_alias,@"STO_CUDA_RESERVED_SHARED STV_DEFAULT"
__nv_reservedSMEM_offset_0_alias:
	.zero		0
	.zero		64


//--------------------- .nv.constant0.maxpool_backward --------------------------
	.section	.nv.constant0.maxpool_backward,"a",@progbits
	.sectionflags	@""
	.align	4
.nv.constant0.maxpool_backward:
	.zero		940


//--------------------- SYMBOLS --------------------------

	.type		.nv.reservedSmem.offset0,@object
	.size		.nv.reservedSmem.offset0,0x4
